//
// Generated by NVIDIA NVVM Compiler
//
// Compiler Build ID: CL-36424714
// Cuda compilation tools, release 13.0, V13.0.88
// Based on NVVM 20.0.0
//

.version 9.0
.target sm_100
.address_size 64

	// .globl	_Z17prefix_sum_kernelPmS_mii

.visible .entry _Z17prefix_sum_kernelPmS_mii(
	.param .u64 .ptr .align 1 _Z17prefix_sum_kernelPmS_mii_param_0,
	.param .u64 .ptr .align 1 _Z17prefix_sum_kernelPmS_mii_param_1,
	.param .u64 _Z17prefix_sum_kernelPmS_mii_param_2,
	.param .u32 _Z17prefix_sum_kernelPmS_mii_param_3,
	.param .u32 _Z17prefix_sum_kernelPmS_mii_param_4
)
{
	.reg .pred 	%p<12>;
	.reg .b32 	%r<32>;
	.reg .b64 	%rd<54>;

	ld.param.u64 	%rd26, [_Z17prefix_sum_kernelPmS_mii_param_0];
	ld.param.u64 	%rd27, [_Z17prefix_sum_kernelPmS_mii_param_1];
	ld.param.u64 	%rd25, [_Z17prefix_sum_kernelPmS_mii_param_2];
	ld.param.u32 	%r14, [_Z17prefix_sum_kernelPmS_mii_param_3];
	ld.param.u32 	%r15, [_Z17prefix_sum_kernelPmS_mii_param_4];
	cvta.to.global.u64 	%rd1, %rd27;
	cvta.to.global.u64 	%rd2, %rd26;
	mov.u32 	%r16, %ntid.x;
	mov.u32 	%r17, %ctaid.x;
	mov.u32 	%r18, %tid.x;
	mad.lo.s32 	%r19, %r16, %r17, %r18;
	mul.lo.s32 	%r1, %r15, %r19;
	setp.ge.s32 	%p1, %r1, %r14;
	@%p1 bra 	$L__BB0_23;
	setp.lt.s32 	%p2, %r15, 1;
	@%p2 bra 	$L__BB0_23;
	add.s32 	%r20, %r1, %r15;
	min.s32 	%r2, %r20, %r14;
	add.s32 	%r21, %r1, 1;
	max.s32 	%r3, %r2, %r21;
	sub.s32 	%r22, %r3, %r1;
	and.b32  	%r4, %r22, 3;
	setp.eq.s32 	%p3, %r4, 0;
	mov.u32 	%r30, %r1;
	@%p3 bra 	$L__BB0_8;
	shl.b64 	%rd28, %rd25, 3;
	neg.s64 	%rd3, %rd28;
	neg.s32 	%r28, %r4;
	mov.u32 	%r30, %r1;
$L__BB0_4:
	.pragma "nounroll";
	cvt.s64.s32 	%rd29, %r30;
	mul.wide.s32 	%rd4, %r30, 8;
	add.s64 	%rd5, %rd2, %rd4;
	setp.gt.u64 	%p4, %rd25, %rd29;
	@%p4 bra 	$L__BB0_6;
	ld.global.u64 	%rd30, [%rd5];
	add.s64 	%rd31, %rd5, %rd3;
	ld.global.u64 	%rd32, [%rd31];
	add.s64 	%rd49, %rd32, %rd30;
	bra.uni 	$L__BB0_7;
$L__BB0_6:
	ld.global.u64 	%rd49, [%rd5];
$L__BB0_7:
	add.s64 	%rd33, %rd1, %rd4;
	st.global.u64 	[%rd33], %rd49;
	add.s32 	%r30, %r30, 1;
	add.s32 	%r28, %r28, 1;
	setp.ne.s32 	%p5, %r28, 0;
	@%p5 bra 	$L__BB0_4;
$L__BB0_8:
	sub.s32 	%r23, %r1, %r3;
	setp.gt.u32 	%p6, %r23, -4;
	@%p6 bra 	$L__BB0_23;
	add.s32 	%r31, %r30, 1;
$L__BB0_10:
	add.s32 	%r24, %r31, -1;
	cvt.s64.s32 	%rd9, %r24;
	setp.ge.u64 	%p7, %rd9, %rd25;
	mul.wide.s32 	%rd34, %r24, 8;
	add.s64 	%rd10, %rd2, %rd34;
	sub.s64 	%rd35, %rd9, %rd25;
	shl.b64 	%rd36, %rd35, 3;
	add.s64 	%rd11, %rd2, %rd36;
	@%p7 bra 	$L__BB0_12;
	ld.global.u64 	%rd50, [%rd10];
	bra.uni 	$L__BB0_13;
$L__BB0_12:
	ld.global.u64 	%rd37, [%rd10];
	ld.global.u64 	%rd38, [%rd11];
	add.s64 	%rd50, %rd38, %rd37;
$L__BB0_13:
	shl.b64 	%rd39, %rd9, 3;
	add.s64 	%rd15, %rd1, %rd39;
	st.global.u64 	[%rd15], %rd50;
	cvt.s64.s32 	%rd40, %r31;
	setp.gt.u64 	%p8, %rd25, %rd40;
	@%p8 bra 	$L__BB0_15;
	ld.global.u64 	%rd41, [%rd10+8];
	ld.global.u64 	%rd42, [%rd11+8];
	add.s64 	%rd51, %rd42, %rd41;
	bra.uni 	$L__BB0_16;
$L__BB0_15:
	ld.global.u64 	%rd51, [%rd10+8];
$L__BB0_16:
	st.global.u64 	[%rd15+8], %rd51;
	add.s32 	%r25, %r31, 1;
	cvt.s64.s32 	%rd43, %r25;
	setp.gt.u64 	%p9, %rd25, %rd43;
	@%p9 bra 	$L__BB0_18;
	ld.global.u64 	%rd44, [%rd10+16];
	ld.global.u64 	%rd45, [%rd11+16];
	add.s64 	%rd52, %rd45, %rd44;
	bra.uni 	$L__BB0_19;
$L__BB0_18:
	ld.global.u64 	%rd52, [%rd10+16];
$L__BB0_19:
	st.global.u64 	[%rd15+16], %rd52;
	add.s32 	%r26, %r31, 2;
	cvt.s64.s32 	%rd46, %r26;
	setp.gt.u64 	%p10, %rd25, %rd46;
	@%p10 bra 	$L__BB0_21;
	ld.global.u64 	%rd47, [%rd10+24];
	ld.global.u64 	%rd48, [%rd11+24];
	add.s64 	%rd53, %rd48, %rd47;
	bra.uni 	$L__BB0_22;
$L__BB0_21:
	ld.global.u64 	%rd53, [%rd10+24];
$L__BB0_22:
	st.global.u64 	[%rd15+24], %rd53;
	add.s32 	%r13, %r31, 4;
	add.s32 	%r27, %r31, 3;
	setp.lt.s32 	%p11, %r27, %r2;
	mov.u32 	%r31, %r13;
	@%p11 bra 	$L__BB0_10;
$L__BB0_23:
	ret;

}
	// .globl	_Z24prefix_sum_kernel_sharedPmS_lii
.visible .entry _Z24prefix_sum_kernel_sharedPmS_lii(
	.param .u64 .ptr .align 1 _Z24prefix_sum_kernel_sharedPmS_lii_param_0,
	.param .u64 .ptr .align 1 _Z24prefix_sum_kernel_sharedPmS_lii_param_1,
	.param .u64 _Z24prefix_sum_kernel_sharedPmS_lii_param_2,
	.param .u32 _Z24prefix_sum_kernel_sharedPmS_lii_param_3,
	.param .u32 _Z24prefix_sum_kernel_sharedPmS_lii_param_4
)
{
	.reg .pred 	%p<13>;
	.reg .b32 	%r<32>;
	.reg .b64 	%rd<54>;

	ld.param.u64 	%rd26, [_Z24prefix_sum_kernel_sharedPmS_lii_param_0];
	ld.param.u64 	%rd27, [_Z24prefix_sum_kernel_sharedPmS_lii_param_1];
	ld.param.u64 	%rd25, [_Z24prefix_sum_kernel_sharedPmS_lii_param_2];
	ld.param.u32 	%r14, [_Z24prefix_sum_kernel_sharedPmS_lii_param_3];
	ld.param.u32 	%r15, [_Z24prefix_sum_kernel_sharedPmS_lii_param_4];
	cvta.to.global.u64 	%rd1, %rd27;
	cvta.to.global.u64 	%rd2, %rd26;
	mov.u32 	%r16, %ntid.x;
	mov.u32 	%r17, %ctaid.x;
	mov.u32 	%r18, %tid.x;
	mad.lo.s32 	%r19, %r16, %r17, %r18;
	mul.lo.s32 	%r1, %r15, %r19;
	setp.lt.s32 	%p1, %r15, 1;
	setp.ge.s32 	%p2, %r1, %r14;
	or.pred  	%p3, %p1, %p2;
	@%p3 bra 	$L__BB1_22;
	add.s32 	%r20, %r1, %r15;
	min.s32 	%r2, %r20, %r14;
	add.s32 	%r21, %r1, 1;
	max.s32 	%r3, %r2, %r21;
	sub.s32 	%r22, %r3, %r1;
	and.b32  	%r4, %r22, 3;
	setp.eq.s32 	%p4, %r4, 0;
	mov.u32 	%r30, %r1;
	@%p4 bra 	$L__BB1_7;
	shl.b64 	%rd28, %rd25, 3;
	neg.s64 	%rd3, %rd28;
	neg.s32 	%r28, %r4;
	mov.u32 	%r30, %r1;
$L__BB1_3:
	.pragma "nounroll";
	cvt.s64.s32 	%rd29, %r30;
	mul.wide.s32 	%rd4, %r30, 8;
	add.s64 	%rd5, %rd2, %rd4;
	setp.gt.s64 	%p5, %rd25, %rd29;
	@%p5 bra 	$L__BB1_5;
	ld.global.u64 	%rd30, [%rd5];
	add.s64 	%rd31, %rd5, %rd3;
	ld.global.u64 	%rd32, [%rd31];
	add.s64 	%rd49, %rd32, %rd30;
	bra.uni 	$L__BB1_6;
$L__BB1_5:
	ld.global.u64 	%rd49, [%rd5];
$L__BB1_6:
	add.s64 	%rd33, %rd1, %rd4;
	st.global.u64 	[%rd33], %rd49;
	add.s32 	%r30, %r30, 1;
	add.s32 	%r28, %r28, 1;
	setp.ne.s32 	%p6, %r28, 0;
	@%p6 bra 	$L__BB1_3;
$L__BB1_7:
	sub.s32 	%r23, %r1, %r3;
	setp.gt.u32 	%p7, %r23, -4;
	@%p7 bra 	$L__BB1_22;
	add.s32 	%r31, %r30, 1;
$L__BB1_9:
	add.s32 	%r24, %r31, -1;
	cvt.s64.s32 	%rd9, %r24;
	setp.ge.s64 	%p8, %rd9, %rd25;
	mul.wide.s32 	%rd34, %r24, 8;
	add.s64 	%rd10, %rd2, %rd34;
	sub.s64 	%rd35, %rd9, %rd25;
	shl.b64 	%rd36, %rd35, 3;
	add.s64 	%rd11, %rd2, %rd36;
	@%p8 bra 	$L__BB1_11;
	ld.global.u64 	%rd50, [%rd10];
	bra.uni 	$L__BB1_12;
$L__BB1_11:
	ld.global.u64 	%rd37, [%rd10];
	ld.global.u64 	%rd38, [%rd11];
	add.s64 	%rd50, %rd38, %rd37;
$L__BB1_12:
	shl.b64 	%rd39, %rd9, 3;
	add.s64 	%rd15, %rd1, %rd39;
	st.global.u64 	[%rd15], %rd50;
	cvt.s64.s32 	%rd40, %r31;
	setp.gt.s64 	%p9, %rd25, %rd40;
	@%p9 bra 	$L__BB1_14;
	ld.global.u64 	%rd41, [%rd10+8];
	ld.global.u64 	%rd42, [%rd11+8];
	add.s64 	%rd51, %rd42, %rd41;
	bra.uni 	$L__BB1_15;
$L__BB1_14:
	ld.global.u64 	%rd51, [%rd10+8];
$L__BB1_15:
	st.global.u64 	[%rd15+8], %rd51;
	add.s32 	%r25, %r31, 1;
	cvt.s64.s32 	%rd43, %r25;
	setp.gt.s64 	%p10, %rd25, %rd43;
	@%p10 bra 	$L__BB1_17;
	ld.global.u64 	%rd44, [%rd10+16];
	ld.global.u64 	%rd45, [%rd11+16];
	add.s64 	%rd52, %rd45, %rd44;
	bra.uni 	$L__BB1_18;
$L__BB1_17:
	ld.global.u64 	%rd52, [%rd10+16];
$L__BB1_18:
	st.global.u64 	[%rd15+16], %rd52;
	add.s32 	%r26, %r31, 2;
	cvt.s64.s32 	%rd46, %r26;
	setp.gt.s64 	%p11, %rd25, %rd46;
	@%p11 bra 	$L__BB1_20;
	ld.global.u64 	%rd47, [%rd10+24];
	ld.global.u64 	%rd48, [%rd11+24];
	add.s64 	%rd53, %rd48, %rd47;
	bra.uni 	$L__BB1_21;
$L__BB1_20:
	ld.global.u64 	%rd53, [%rd10+24];
$L__BB1_21:
	st.global.u64 	[%rd15+24], %rd53;
	add.s32 	%r13, %r31, 4;
	add.s32 	%r27, %r31, 3;
	setp.lt.s32 	%p12, %r27, %r2;
	mov.u32 	%r31, %r13;
	@%p12 bra 	$L__BB1_9;
$L__BB1_22:
	ret;

}
	// .globl	_Z11copy_kernelPmS_ii
.visible .entry _Z11copy_kernelPmS_ii(
	.param .u64 .ptr .align 1 _Z11copy_kernelPmS_ii_param_0,
	.param .u64 .ptr .align 1 _Z11copy_kernelPmS_ii_param_1,
	.param .u32 _Z11copy_kernelPmS_ii_param_2,
	.param .u32 _Z11copy_kernelPmS_ii_param_3
)
{
	.reg .pred 	%p<7>;
	.reg .b32 	%r<27>;
	.reg .b64 	%rd<18>;

	ld.param.u64 	%rd5, [_Z11copy_kernelPmS_ii_param_0];
	ld.param.u64 	%rd6, [_Z11copy_kernelPmS_ii_param_1];
	ld.param.u32 	%r13, [_Z11copy_kernelPmS_ii_param_2];
	ld.param.u32 	%r14, [_Z11copy_kernelPmS_ii_param_3];
	cvta.to.global.u64 	%rd1, %rd5;
	cvta.to.global.u64 	%rd2, %rd6;
	mov.u32 	%r15, %ntid.x;
	mov.u32 	%r16, %ctaid.x;
	mov.u32 	%r17, %tid.x;
	mad.lo.s32 	%r18, %r15, %r16, %r17;
	mul.lo.s32 	%r1, %r14, %r18;
	setp.ge.s32 	%p1, %r1, %r13;
	@%p1 bra 	$L__BB2_8;
	setp.lt.s32 	%p2, %r14, 1;
	@%p2 bra 	$L__BB2_8;
	add.s32 	%r19, %r1, %r14;
	min.s32 	%r2, %r19, %r13;
	add.s32 	%r20, %r1, 1;
	max.s32 	%r3, %r2, %r20;
	sub.s32 	%r21, %r3, %r1;
	and.b32  	%r4, %r21, 3;
	setp.eq.s32 	%p3, %r4, 0;
	mov.u32 	%r25, %r1;
	@%p3 bra 	$L__BB2_5;
	neg.s32 	%r23, %r4;
	mov.u32 	%r25, %r1;
$L__BB2_4:
	.pragma "nounroll";
	mul.wide.s32 	%rd7, %r25, 8;
	add.s64 	%rd8, %rd1, %rd7;
	add.s64 	%rd9, %rd2, %rd7;
	ld.global.u64 	%rd10, [%rd9];
	st.global.u64 	[%rd8], %rd10;
	add.s32 	%r25, %r25, 1;
	add.s32 	%r23, %r23, 1;
	setp.ne.s32 	%p4, %r23, 0;
	@%p4 bra 	$L__BB2_4;
$L__BB2_5:
	sub.s32 	%r22, %r1, %r3;
	setp.gt.u32 	%p5, %r22, -4;
	@%p5 bra 	$L__BB2_8;
	add.s64 	%rd3, %rd2, 16;
	add.s64 	%rd4, %rd1, 16;
$L__BB2_7:
	mul.wide.s32 	%rd11, %r25, 8;
	add.s64 	%rd12, %rd3, %rd11;
	add.s64 	%rd13, %rd4, %rd11;
	ld.global.u64 	%rd14, [%rd12+-16];
	st.global.u64 	[%rd13+-16], %rd14;
	ld.global.u64 	%rd15, [%rd12+-8];
	st.global.u64 	[%rd13+-8], %rd15;
	ld.global.u64 	%rd16, [%rd12];
	st.global.u64 	[%rd13], %rd16;
	ld.global.u64 	%rd17, [%rd12+8];
	st.global.u64 	[%rd13+8], %rd17;
	add.s32 	%r25, %r25, 4;
	setp.lt.s32 	%p6, %r25, %r2;
	@%p6 bra 	$L__BB2_7;
$L__BB2_8:
	ret;

}


// ===== COMPILED SASS (sm_100) =====

	.target	sm_100

	.elftype	@"ET_EXEC"


//--------------------- .note.nv.tkinfo           --------------------------
	.section	.note.nv.tkinfo,"",@"SHT_NOTE"
	.sectionflags	@"SHF_NOTE_NV_TKINFO"
	.tkinfo
        /*0018*/ 	.word	0x00000002
        /*0030*/ 	.string	""
        /*0030*/ 	.string	"ptxas"
        /*0030*/ 	.string	"Cuda compilation tools, release 13.0, V13.0.88"
        /*0030*/ 	.string	"Build cuda_13.0.r13.0/compiler.36424714_0"
        /*0030*/ 	.string	"-arch sm_100 -m 64 "



//--------------------- .note.nv.cuinfo           --------------------------
	.section	.note.nv.cuinfo,"",@"SHT_NOTE"
	.sectionflags	@"SHF_NOTE_NV_CUINFO"
        /*0018*/ 	.short	0x0002
        /*001a*/ 	.short	0x0064
        /*001c*/ 	.short	0x0082
	.zero		2


//--------------------- .nv.info                  --------------------------
	.section	.nv.info,"",@"SHT_CUDA_INFO"
	.align	4


	//----- nvinfo : EIATTR_REGCOUNT
	.align		4
        /*0000*/ 	.byte	0x04, 0x2f
        /*0002*/ 	.short	(.L_1 - .L_0)
	.align		4
.L_0:
        /*0004*/ 	.word	index@(_Z17prefix_sum_kernelPmS_mii)
        /*0008*/ 	.word	0x00000015


	//----- nvinfo : EIATTR_FRAME_SIZE
	.align		4
.L_1:
        /*000c*/ 	.byte	0x04, 0x11
        /*000e*/ 	.short	(.L_3 - .L_2)
	.align		4
.L_2:
        /*0010*/ 	.word	index@(_Z17prefix_sum_kernelPmS_mii)
        /*0014*/ 	.word	0x00000000


	//----- nvinfo : EIATTR_REGCOUNT
	.align		4
.L_3:
        /*0018*/ 	.byte	0x04, 0x2f
        /*001a*/ 	.short	(.L_5 - .L_4)
	.align		4
.L_4:
        /*001c*/ 	.word	index@(_Z24prefix_sum_kernel_sharedPmS_lii)
        /*0020*/ 	.word	0x00000015


	//----- nvinfo : EIATTR_FRAME_SIZE
	.align		4
.L_5:
        /*0024*/ 	.byte	0x04, 0x11
        /*0026*/ 	.short	(.L_7 - .L_6)
	.align		4
.L_6:
        /*0028*/ 	.word	index@(_Z24prefix_sum_kernel_sharedPmS_lii)
        /*002c*/ 	.word	0x00000000


	//----- nvinfo : EIATTR_REGCOUNT
	.align		4
.L_7:
        /*0030*/ 	.byte	0x04, 0x2f
        /*0032*/ 	.short	(.L_9 - .L_8)
	.align		4
.L_8:
        /*0034*/ 	.word	index@(_Z11copy_kernelPmS_ii)
        /*0038*/ 	.word	0x00000012


	//----- nvinfo : EIATTR_FRAME_SIZE
	.align		4
.L_9:
        /*003c*/ 	.byte	0x04, 0x11
        /*003e*/ 	.short	(.L_11 - .L_10)
	.align		4
.L_10:
        /*0040*/ 	.word	index@(_Z11copy_kernelPmS_ii)
        /*0044*/ 	.word	0x00000000


	//----- nvinfo : EIATTR_MIN_STACK_SIZE
	.align		4
.L_11:
        /*0048*/ 	.byte	0x04, 0x12
        /*004a*/ 	.short	(.L_13 - .L_12)
	.align		4
.L_12:
        /*004c*/ 	.word	index@(_Z11copy_kernelPmS_ii)
        /*0050*/ 	.word	0x00000000


	//----- nvinfo : EIATTR_MIN_STACK_SIZE
	.align		4
.L_13:
        /*0054*/ 	.byte	0x04, 0x12
        /*0056*/ 	.short	(.L_15 - .L_14)
	.align		4
.L_14:
        /*0058*/ 	.word	index@(_Z24prefix_sum_kernel_sharedPmS_lii)
        /*005c*/ 	.word	0x00000000


	//----- nvinfo : EIATTR_MIN_STACK_SIZE
	.align		4
.L_15:
        /*0060*/ 	.byte	0x04, 0x12
        /*0062*/ 	.short	(.L_17 - .L_16)
	.align		4
.L_16:
        /*0064*/ 	.word	index@(_Z17prefix_sum_kernelPmS_mii)
        /*0068*/ 	.word	0x00000000
.L_17:


//--------------------- .nv.compat                --------------------------
	.section	.nv.compat,"",@"SHT_CUDA_COMPAT_INFO"
	.align	4
        /*0000*/ 	.byte	0x02, 0x09, 0x00, 0x00, 0x02, 0x02, 0x01, 0x00, 0x02, 0x05, 0x05, 0x00, 0x03, 0x07, 0x01, 0x01
        /*0010*/ 	.byte	0x02, 0x03, 0x00, 0x00, 0x02, 0x06, 0x01, 0x00, 0x04, 0x0b, 0x08, 0x00, 0x09, 0x00, 0x00, 0x00
        /*0020*/ 	.byte	0x00, 0x00, 0x00, 0x00


//--------------------- .nv.info._Z11copy_kernelPmS_ii --------------------------
	.section	.nv.info._Z11copy_kernelPmS_ii,"",@"SHT_CUDA_INFO"
	.sectionflags	@""
	.align	4


	//----- nvinfo : EIATTR_CUDA_API_VERSION
	.align		4
        /*0000*/ 	.byte	0x04, 0x37
        /*0002*/ 	.short	(.L_19 - .L_18)
.L_18:
        /*0004*/ 	.word	0x00000082


	//----- nvinfo : EIATTR_KPARAM_INFO
	.align		4
.L_19:
        /*0008*/ 	.byte	0x04, 0x17
        /*000a*/ 	.short	(.L_21 - .L_20)
.L_20:
        /*000c*/ 	.word	0x00000000
        /*0010*/ 	.short	0x0003
        /*0012*/ 	.short	0x0014
        /*0014*/ 	.byte	0x00, 0xf0, 0x11, 0x00


	//----- nvinfo : EIATTR_KPARAM_INFO
	.align		4
.L_21:
        /*0018*/ 	.byte	0x04, 0x17
        /*001a*/ 	.short	(.L_23 - .L_22)
.L_22:
        /*001c*/ 	.word	0x00000000
        /*0020*/ 	.short	0x0002
        /*0022*/ 	.short	0x0010
        /*0024*/ 	.byte	0x00, 0xf0, 0x11, 0x00


	//----- nvinfo : EIATTR_KPARAM_INFO
	.align		4
.L_23:
        /*0028*/ 	.byte	0x04, 0x17
        /*002a*/ 	.short	(.L_25 - .L_24)
.L_24:
        /*002c*/ 	.word	0x00000000
        /*0030*/ 	.short	0x0001
        /*0032*/ 	.short	0x0008
        /*0034*/ 	.byte	0x00, 0xf5, 0x21, 0x00


	//----- nvinfo : EIATTR_KPARAM_INFO
	.align		4
.L_25:
        /*0038*/ 	.byte	0x04, 0x17
        /*003a*/ 	.short	(.L_27 - .L_26)
.L_26:
        /*003c*/ 	.word	0x00000000
        /*0040*/ 	.short	0x0000
        /*0042*/ 	.short	0x0000
        /*0044*/ 	.byte	0x00, 0xf5, 0x21, 0x00


	//----- nvinfo : EIATTR_SPARSE_MMA_MASK
	.align		4
.L_27:
        /*0048*/ 	.byte	0x03, 0x50
        /*004a*/ 	.short	0x0000


	//----- nvinfo : EIATTR_MAXREG_COUNT
	.align		4
        /*004c*/ 	.byte	0x03, 0x1b
        /*004e*/ 	.short	0x00ff


	//----- nvinfo : EIATTR_MERCURY_ISA_VERSION
	.align		4
        /*0050*/ 	.byte	0x03, 0x5f
        /*0052*/ 	.short	0x0101


	//----- nvinfo : EIATTR_VRC_CTA_INIT_COUNT
	.align		4
        /*0054*/ 	.byte	0x02, 0x4a
	.zero		1
	.zero		1


	//----- nvinfo : EIATTR_EXIT_INSTR_OFFSETS
	.align		4
        /*0058*/ 	.byte	0x04, 0x1c
        /*005a*/ 	.short	(.L_29 - .L_28)


	//   ....[0]....
.L_28:
        /*005c*/ 	.word	0x00000080


	//   ....[1]....
        /*0060*/ 	.word	0x000000a0


	//   ....[2]....
        /*0064*/ 	.word	0x00000200


	//   ....[3]....
        /*0068*/ 	.word	0x00000370


	//----- nvinfo : EIATTR_CRS_STACK_SIZE
	.align		4
.L_29:
        /*006c*/ 	.byte	0x04, 0x1e
        /*006e*/ 	.short	(.L_31 - .L_30)
.L_30:
        /*0070*/ 	.word	0x00000000


	//----- nvinfo : EIATTR_CBANK_PARAM_SIZE
	.align		4
.L_31:
        /*0074*/ 	.byte	0x03, 0x19
        /*0076*/ 	.short	0x0018


	//----- nvinfo : EIATTR_PARAM_CBANK
	.align		4
        /*0078*/ 	.byte	0x04, 0x0a
        /*007a*/ 	.short	(.L_33 - .L_32)
	.align		4
.L_32:
        /*007c*/ 	.word	index@(.nv.constant0._Z11copy_kernelPmS_ii)
        /*0080*/ 	.short	0x0380
        /*0082*/ 	.short	0x0018


	//----- nvinfo : EIATTR_SW_WAR
	.align		4
.L_33:
        /*0084*/ 	.byte	0x04, 0x36
        /*0086*/ 	.short	(.L_35 - .L_34)
.L_34:
        /*0088*/ 	.word	0x00000008
.L_35:


//--------------------- .nv.info._Z24prefix_sum_kernel_sharedPmS_lii --------------------------
	.section	.nv.info._Z24prefix_sum_kernel_sharedPmS_lii,"",@"SHT_CUDA_INFO"
	.sectionflags	@""
	.align	4


	//----- nvinfo : EIATTR_CUDA_API_VERSION
	.align		4
        /*0000*/ 	.byte	0x04, 0x37
        /*0002*/ 	.short	(.L_37 - .L_36)
.L_36:
        /*0004*/ 	.word	0x00000082


	//----- nvinfo : EIATTR_KPARAM_INFO
	.align		4
.L_37:
        /*0008*/ 	.byte	0x04, 0x17
        /*000a*/ 	.short	(.L_39 - .L_38)
.L_38:
        /*000c*/ 	.word	0x00000000
        /*0010*/ 	.short	0x0004
        /*0012*/ 	.short	0x001c
        /*0014*/ 	.byte	0x00, 0xf0, 0x11, 0x00


	//----- nvinfo : EIATTR_KPARAM_INFO
	.align		4
.L_39:
        /*0018*/ 	.byte	0x04, 0x17
        /*001a*/ 	.short	(.L_41 - .L_40)
.L_40:
        /*001c*/ 	.word	0x00000000
        /*0020*/ 	.short	0x0003
        /*0022*/ 	.short	0x0018
        /*0024*/ 	.byte	0x00, 0xf0, 0x11, 0x00


	//----- nvinfo : EIATTR_KPARAM_INFO
	.align		4
.L_41:
        /*0028*/ 	.byte	0x04, 0x17
        /*002a*/ 	.short	(.L_43 - .L_42)
.L_42:
        /*002c*/ 	.word	0x00000000
        /*0030*/ 	.short	0x0002
        /*0032*/ 	.short	0x0010
        /*0034*/ 	.byte	0x00, 0xf0, 0x21, 0x00


	//----- nvinfo : EIATTR_KPARAM_INFO
	.align		4
.L_43:
        /*0038*/ 	.byte	0x04, 0x17
        /*003a*/ 	.short	(.L_45 - .L_44)
.L_44:
        /*003c*/ 	.word	0x00000000
        /*0040*/ 	.short	0x0001
        /*0042*/ 	.short	0x0008
        /*0044*/ 	.byte	0x00, 0xf5, 0x21, 0x00


	//----- nvinfo : EIATTR_KPARAM_INFO
	.align		4
.L_45:
        /*0048*/ 	.byte	0x04, 0x17
        /*004a*/ 	.short	(.L_47 - .L_46)
.L_46:
        /*004c*/ 	.word	0x00000000
        /*0050*/ 	.short	0x0000
        /*0052*/ 	.short	0x0000
        /*0054*/ 	.byte	0x00, 0xf5, 0x21, 0x00


	//----- nvinfo : EIATTR_SPARSE_MMA_MASK
	.align		4
.L_47:
        /*0058*/ 	.byte	0x03, 0x50
        /*005a*/ 	.short	0x0000


	//----- nvinfo : EIATTR_MAXREG_COUNT
	.align		4
        /*005c*/ 	.byte	0x03, 0x1b
        /*005e*/ 	.short	0x00ff


	//----- nvinfo : EIATTR_MERCURY_ISA_VERSION
	.align		4
        /*0060*/ 	.byte	0x03, 0x5f
        /*0062*/ 	.short	0x0101


	//----- nvinfo : EIATTR_VRC_CTA_INIT_COUNT
	.align		4
        /*0064*/ 	.byte	0x02, 0x4a
	.zero		1
	.zero		1


	//----- nvinfo : EIATTR_EXIT_INSTR_OFFSETS
	.align		4
        /*0068*/ 	.byte	0x04, 0x1c
        /*006a*/ 	.short	(.L_49 - .L_48)


	//   ....[0]....
.L_48:
        /*006c*/ 	.word	0x00000090


	//   ....[1]....
        /*0070*/ 	.word	0x000002f0


	//   ....[2]....
        /*0074*/ 	.word	0x000006d0


	//----- nvinfo : EIATTR_CRS_STACK_SIZE
	.align		4
.L_49:
        /*0078*/ 	.byte	0x04, 0x1e
        /*007a*/ 	.short	(.L_51 - .L_50)
.L_50:
        /*007c*/ 	.word	0x00000000


	//----- nvinfo : EIATTR_CBANK_PARAM_SIZE
	.align		4
.L_51:
        /*0080*/ 	.byte	0x03, 0x19
        /*0082*/ 	.short	0x0020


	//----- nvinfo : EIATTR_PARAM_CBANK
	.align		4
        /*0084*/ 	.byte	0x04, 0x0a
        /*0086*/ 	.short	(.L_53 - .L_52)
	.align		4
.L_52:
        /*0088*/ 	.word	index@(.nv.constant0._Z24prefix_sum_kernel_sharedPmS_lii)
        /*008c*/ 	.short	0x0380
        /*008e*/ 	.short	0x0020


	//----- nvinfo : EIATTR_SW_WAR
	.align		4
.L_53:
        /*0090*/ 	.byte	0x04, 0x36
        /*0092*/ 	.short	(.L_55 - .L_54)
.L_54:
        /*0094*/ 	.word	0x00000008
.L_55:


//--------------------- .nv.info._Z17prefix_sum_kernelPmS_mii --------------------------
	.section	.nv.info._Z17prefix_sum_kernelPmS_mii,"",@"SHT_CUDA_INFO"
	.sectionflags	@""
	.align	4


	//----- nvinfo : EIATTR_CUDA_API_VERSION
	.align		4
        /*0000*/ 	.byte	0x04, 0x37
        /*0002*/ 	.short	(.L_57 - .L_56)
.L_56:
        /*0004*/ 	.word	0x00000082


	//----- nvinfo : EIATTR_KPARAM_INFO
	.align		4
.L_57:
        /*0008*/ 	.byte	0x04, 0x17
        /*000a*/ 	.short	(.L_59 - .L_58)
.L_58:
        /*000c*/ 	.word	0x00000000
        /*0010*/ 	.short	0x0004
        /*0012*/ 	.short	0x001c
        /*0014*/ 	.byte	0x00, 0xf0, 0x11, 0x00


	//----- nvinfo : EIATTR_KPARAM_INFO
	.align		4
.L_59:
        /*0018*/ 	.byte	0x04, 0x17
        /*001a*/ 	.short	(.L_61 - .L_60)
.L_60:
        /*001c*/ 	.word	0x00000000
        /*0020*/ 	.short	0x0003
        /*0022*/ 	.short	0x0018
        /*0024*/ 	.byte	0x00, 0xf0, 0x11, 0x00


	//----- nvinfo : EIATTR_KPARAM_INFO
	.align		4
.L_61:
        /*0028*/ 	.byte	0x04, 0x17
        /*002a*/ 	.short	(.L_63 - .L_62)
.L_62:
        /*002c*/ 	.word	0x00000000
        /*0030*/ 	.short	0x0002
        /*0032*/ 	.short	0x0010
        /*0034*/ 	.byte	0x00, 0xf0, 0x21, 0x00


	//----- nvinfo : EIATTR_KPARAM_INFO
	.align		4
.L_63:
        /*0038*/ 	.byte	0x04, 0x17
        /*003a*/ 	.short	(.L_65 - .L_64)
.L_64:
        /*003c*/ 	.word	0x00000000
        /*0040*/ 	.short	0x0001
        /*0042*/ 	.short	0x0008
        /*0044*/ 	.byte	0x00, 0xf5, 0x21, 0x00


	//----- nvinfo : EIATTR_KPARAM_INFO
	.align		4
.L_65:
        /*0048*/ 	.byte	0x04, 0x17
        /*004a*/ 	.short	(.L_67 - .L_66)
.L_66:
        /*004c*/ 	.word	0x00000000
        /*0050*/ 	.short	0x0000
        /*0052*/ 	.short	0x0000
        /*0054*/ 	.byte	0x00, 0xf5, 0x21, 0x00


	//----- nvinfo : EIATTR_SPARSE_MMA_MASK
	.align		4
.L_67:
        /*0058*/ 	.byte	0x03, 0x50
        /*005a*/ 	.short	0x0000


	//----- nvinfo : EIATTR_MAXREG_COUNT
	.align		4
        /*005c*/ 	.byte	0x03, 0x1b
        /*005e*/ 	.short	0x00ff


	//----- nvinfo : EIATTR_MERCURY_ISA_VERSION
	.align		4
        /*0060*/ 	.byte	0x03, 0x5f
        /*0062*/ 	.short	0x0101


	//----- nvinfo : EIATTR_VRC_CTA_INIT_COUNT
	.align		4
        /*0064*/ 	.byte	0x02, 0x4a
	.zero		1
	.zero		1


	//----- nvinfo : EIATTR_EXIT_INSTR_OFFSETS
	.align		4
        /*0068*/ 	.byte	0x04, 0x1c
        /*006a*/ 	.short	(.L_69 - .L_68)


	//   ....[0]....
.L_68:
        /*006c*/ 	.word	0x00000080


	//   ....[1]....
        /*0070*/ 	.word	0x000000a0


	//   ....[2]....
        /*0074*/ 	.word	0x00000300


	//   ....[3]....
        /*0078*/ 	.word	0x000006e0


	//----- nvinfo : EIATTR_CRS_STACK_SIZE
	.align		4
.L_69:
        /*007c*/ 	.byte	0x04, 0x1e
        /*007e*/ 	.short	(.L_71 - .L_70)
.L_70:
        /*0080*/ 	.word	0x00000000


	//----- nvinfo : EIATTR_CBANK_PARAM_SIZE
	.align		4
.L_71:
        /*0084*/ 	.byte	0x03, 0x19
        /*0086*/ 	.short	0x0020


	//----- nvinfo : EIATTR_PARAM_CBANK
	.align		4
        /*0088*/ 	.byte	0x04, 0x0a
        /*008a*/ 	.short	(.L_73 - .L_72)
	.align		4
.L_72:
        /*008c*/ 	.word	index@(.nv.constant0._Z17prefix_sum_kernelPmS_mii)
        /*0090*/ 	.short	0x0380
        /*0092*/ 	.short	0x0020


	//----- nvinfo : EIATTR_SW_WAR
	.align		4
.L_73:
        /*0094*/ 	.byte	0x04, 0x36
        /*0096*/ 	.short	(.L_75 - .L_74)
.L_74:
        /*0098*/ 	.word	0x00000008
.L_75:


//--------------------- .nv.callgraph             --------------------------
	.section	.nv.callgraph,"",@"SHT_CUDA_CALLGRAPH"
	.align	4
	.sectionentsize	8
	.align		4
        /*0000*/ 	.word	0x00000000
	.align		4
        /*0004*/ 	.word	0xffffffff
	.align		4
        /*0008*/ 	.word	0x00000000
	.align		4
        /*000c*/ 	.word	0xfffffffe
	.align		4
        /*0010*/ 	.word	0x00000000
	.align		4
        /*0014*/ 	.word	0xfffffffd
	.align		4
        /*0018*/ 	.word	0x00000000
	.align		4
        /*001c*/ 	.word	0xfffffffc


//--------------------- .text._Z11copy_kernelPmS_ii --------------------------
	.section	.text._Z11copy_kernelPmS_ii,"ax",@progbits
	.align	128
        .global         _Z11copy_kernelPmS_ii
        .type           _Z11copy_kernelPmS_ii,@function
        .size           _Z11copy_kernelPmS_ii,(.L_x_15 - _Z11copy_kernelPmS_ii)
        .other          _Z11copy_kernelPmS_ii,@"STO_CUDA_ENTRY STV_DEFAULT"
_Z11copy_kernelPmS_ii:
.text._Z11copy_kernelPmS_ii:
[----:B------:R-:W-:Y:S01]  /*0000*/  LDC R1, c[0x0][0x37c] ;  /* 0x0000df00ff017b82 */ /* 0x000fe20000000800 */
[----:B------:R-:W0:Y:S07]  /*0010*/  S2R R0, SR_CTAID.X ;  /* 0x0000000000007919 */ /* 0x000e2e0000002500 */
[----:B------:R-:W1:Y:S01]  /*0020*/  LDC.64 R4, c[0x0][0x390] ;  /* 0x0000e400ff047b82 */ /* 0x000e620000000a00 */
[----:B------:R-:W0:Y:S01]  /*0030*/  LDCU UR4, c[0x0][0x360] ;  /* 0x00006c00ff0477ac */ /* 0x000e220008000800 */
[----:B------:R-:W0:Y:S02]  /*0040*/  S2R R3, SR_TID.X ;  /* 0x0000000000037919 */ /* 0x000e240000002100 */
[----:B0-----:R-:W-:-:S04]  /*0050*/  IMAD R0, R0, UR4, R3 ;  /* 0x0000000400007c24 */ /* 0x001fc8000f8e0203 */
[----:B-1----:R-:W-:-:S05]  /*0060*/  IMAD R3, R0, R5, RZ ;  /* 0x0000000500037224 */ /* 0x002fca00078e02ff */
[----:B------:R-:W-:-:S13]  /*0070*/  ISETP.GE.AND P0, PT, R3, R4, PT ;  /* 0x000000040300720c */ /* 0x000fda0003f06270 */
[----:B------:R-:W-:Y:S05]  /*0080*/  @P0 EXIT ;  /* 0x000000000000094d */ /* 0x000fea0003800000 */
[----:B------:R-:W-:-:S13]  /*0090*/  ISETP.GE.AND P0, PT, R5, 0x1, PT ;  /* 0x000000010500780c */ /* 0x000fda0003f06270 */
[----:B------:R-:W-:Y:S05]  /*00a0*/  @!P0 EXIT ;  /* 0x000000000000894d */ /* 0x000fea0003800000 */
[C---:B------:R-:W-:Y:S01]  /*00b0*/  VIADDMNMX R0, R3.reuse, R5, R4, PT ;  /* 0x0000000503007246 */ /* 0x040fe20003800104 */
[----:B------:R-:W0:Y:S01]  /*00c0*/  LDCU.64 UR8, c[0x0][0x358] ;  /* 0x00006b00ff0877ac */ /* 0x000e220008000a00 */
[----:B------:R-:W-:Y:S02]  /*00d0*/  BSSY.RECONVERGENT B0, `(.L_x_0) ;  /* 0x0000012000007945 */ /* 0x000fe40003800200 */
[----:B------:R-:W-:-:S05]  /*00e0*/  VIADDMNMX R2, R3, 0x1, R0, !PT ;  /* 0x0000000103027846 */ /* 0x000fca0007800100 */
[----:B------:R-:W-:Y:S02]  /*00f0*/  IMAD.IADD R4, R2, 0x1, -R3 ;  /* 0x0000000102047824 */ /* 0x000fe400078e0a03 */
[----:B------:R-:W-:-:S03]  /*0100*/  IMAD.IADD R2, R3, 0x1, -R2 ;  /* 0x0000000103027824 */ /* 0x000fc600078e0a02 */
[----:B------:R-:W-:Y:S02]  /*0110*/  LOP3.LUT P1, R4, R4, 0x3, RZ, 0xc0, !PT ;  /* 0x0000000304047812 */ /* 0x000fe4000782c0ff */
[----:B------:R-:W-:-:S11]  /*0120*/  ISETP.GT.U32.AND P0, PT, R2, -0x4, PT ;  /* 0xfffffffc0200780c */ /* 0x000fd60003f04070 */
[----:B0-----:R-:W-:Y:S05]  /*0130*/  @!P1 BRA `(.L_x_1) ;  /* 0x00000000002c9947 */ /* 0x001fea0003800000 */
[----:B------:R-:W0:Y:S01]  /*0140*/  LDC.64 R8, c[0x0][0x380] ;  /* 0x0000e000ff087b82 */ /* 0x000e220000000a00 */
[----:B------:R-:W-:-:S07]  /*0150*/  IADD3 R2, PT, PT, -R4, RZ, RZ ;  /* 0x000000ff04027210 */ /* 0x000fce0007ffe1ff */
[----:B------:R-:W1:Y:S02]  /*0160*/  LDC.64 R10, c[0x0][0x388] ;  /* 0x0000e200ff0a7b82 */ /* 0x000e640000000a00 */
.L_x_2:
[----:B-12---:R-:W-:-:S06]  /*0170*/  IMAD.WIDE R6, R3, 0x8, R10 ;  /* 0x0000000803067825 */ /* 0x006fcc00078e020a */
[----:B------:R-:W2:Y:S01]  /*0180*/  LDG.E.64 R6, desc[UR8][R6.64] ;  /* 0x0000000806067981 */ /* 0x000ea2000c1e1b00 */
[C---:B0-----:R-:W-:Y:S01]  /*0190*/  IMAD.WIDE R4, R3.reuse, 0x8, R8 ;  /* 0x0000000803047825 */ /* 0x041fe200078e0208 */
[----:B------:R-:W-:-:S03]  /*01a0*/  IADD3 R3, PT, PT, R3, 0x1, RZ ;  /* 0x0000000103037810 */ /* 0x000fc60007ffe0ff */
[----:B------:R-:W-:-:S05]  /*01b0*/  VIADD R2, R2, 0x1 ;  /* 0x0000000102027836 */ /* 0x000fca0000000000 */
[----:B------:R-:W-:Y:S01]  /*01c0*/  ISETP.NE.AND P1, PT, R2, RZ, PT ;  /* 0x000000ff0200720c */ /* 0x000fe20003f25270 */
[----:B--2---:R2:W-:-:S12]  /*01d0*/  STG.E.64 desc[UR8][R4.64], R6 ;  /* 0x0000000604007986 */ /* 0x0045d8000c101b08 */
[----:B------:R-:W-:Y:S05]  /*01e0*/  @P1 BRA `(.L_x_2) ;  /* 0xfffffffc00e01947 */ /* 0x000fea000383ffff */
.L_x_1:
[----:B------:R-:W-:Y:S05]  /*01f0*/  BSYNC.RECONVERGENT B0 ;  /* 0x0000000000007941 */ /* 0x000fea0003800200 */
.L_x_0:
[----:B------:R-:W-:Y:S05]  /*0200*/  @P0 EXIT ;  /* 0x000000000000094d */ /* 0x000fea0003800000 */
[----:B------:R-:W0:Y:S02]  /*0210*/  LDCU.128 UR4, c[0x0][0x380] ;  /* 0x00007000ff0477ac */ /* 0x000e240008000c00 */
[----:B0-----:R-:W-:Y:S02]  /*0220*/  UIADD3 UR6, UP0, UPT, UR6, 0x10, URZ ;  /* 0x0000001006067890 */ /* 0x001fe4000ff1e0ff */
[----:B------:R-:W-:Y:S02]  /*0230*/  UIADD3 UR4, UP1, UPT, UR4, 0x10, URZ ;  /* 0x0000001004047890 */ /* 0x000fe4000ff3e0ff */
[----:B------:R-:W-:Y:S02]  /*0240*/  UIADD3.X UR7, UPT, UPT, URZ, UR7, URZ, UP0, !UPT ;  /* 0x00000007ff077290 */ /* 0x000fe400087fe4ff */
[----:B------:R-:W-:-:S12]  /*0250*/  UIADD3.X UR5, UPT, UPT, URZ, UR5, URZ, UP1, !UPT ;  /* 0x00000005ff057290 */ /* 0x000fd80008ffe4ff */
.L_x_3:
[----:B--2---:R-:W-:Y:S01]  /*0260*/  MOV R5, UR7 ;  /* 0x0000000700057c02 */ /* 0x004fe20008000f00 */
[----:B------:R-:W-:-:S04]  /*0270*/  IMAD.U32 R4, RZ, RZ, UR6 ;  /* 0x00000006ff047e24 */ /* 0x000fc8000f8e00ff */
[----:B------:R-:W-:-:S05]  /*0280*/  IMAD.WIDE R4, R3, 0x8, R4 ;  /* 0x0000000803047825 */ /* 0x000fca00078e0204 */
[----:B0-----:R-:W2:Y:S01]  /*0290*/  LDG.E.64 R8, desc[UR8][R4.64+-0x10] ;  /* 0xfffff00804087981 */ /* 0x001ea2000c1e1b00 */
[----:B------:R-:W-:Y:S01]  /*02a0*/  MOV R7, UR5 ;  /* 0x0000000500077c02 */ /* 0x000fe20008000f00 */
[----:B------:R-:W-:-:S04]  /*02b0*/  IMAD.U32 R6, RZ, RZ, UR4 ;  /* 0x00000004ff067e24 */ /* 0x000fc8000f8e00ff */
[----:B------:R-:W-:-:S05]  /*02c0*/  IMAD.WIDE R6, R3, 0x8, R6 ;  /* 0x0000000803067825 */ /* 0x000fca00078e0206 */
[----:B--2---:R0:W-:Y:S04]  /*02d0*/  STG.E.64 desc[UR8][R6.64+-0x10], R8 ;  /* 0xfffff00806007986 */ /* 0x0041e8000c101b08 */
[----:B------:R-:W2:Y:S04]  /*02e0*/  LDG.E.64 R10, desc[UR8][R4.64+-0x8] ;  /* 0xfffff808040a7981 */ /* 0x000ea8000c1e1b00 */
[----:B--2---:R0:W-:Y:S04]  /*02f0*/  STG.E.64 desc[UR8][R6.64+-0x8], R10 ;  /* 0xfffff80a06007986 */ /* 0x0041e8000c101b08 */
[----:B------:R-:W2:Y:S04]  /*0300*/  LDG.E.64 R12, desc[UR8][R4.64] ;  /* 0x00000008040c7981 */ /* 0x000ea8000c1e1b00 */
[----:B--2---:R0:W-:Y:S04]  /*0310*/  STG.E.64 desc[UR8][R6.64], R12 ;  /* 0x0000000c06007986 */ /* 0x0041e8000c101b08 */
[----:B------:R-:W2:Y:S01]  /*0320*/  LDG.E.64 R14, desc[UR8][R4.64+0x8] ;  /* 0x00000808040e7981 */ /* 0x000ea2000c1e1b00 */
[----:B------:R-:W-:-:S05]  /*0330*/  VIADD R3, R3, 0x4 ;  /* 0x0000000403037836 */ /* 0x000fca0000000000 */
[----:B------:R-:W-:Y:S01]  /*0340*/  ISETP.GE.AND P0, PT, R3, R0, PT ;  /* 0x000000000300720c */ /* 0x000fe20003f06270 */
[----:B--2---:R0:W-:-:S12]  /*0350*/  STG.E.64 desc[UR8][R6.64+0x8], R14 ;  /* 0x0000080e06007986 */ /* 0x0041d8000c101b08 */
[----:B------:R-:W-:Y:S05]  /*0360*/  @!P0 BRA `(.L_x_3) ;  /* 0xfffffffc00bc8947 */ /* 0x000fea000383ffff */
[----:B------:R-:W-:Y:S05]  /*0370*/  EXIT ;  /* 0x000000000000794d */ /* 0x000fea0003800000 */
.L_x_4:
[----:B------:R-:W-:-:S00]  /*0380*/  BRA `(.L_x_4) ;  /* 0xfffffffc00fc7947 */ /* 0x000fc0000383ffff */
[----:B------:R-:W-:-:S00]  /*0390*/  NOP ;  /* 0x0000000000007918 */ /* 0x000fc00000000000 */
        /* <DEDUP_REMOVED lines=14> */
.L_x_15:


//--------------------- .text._Z24prefix_sum_kernel_sharedPmS_lii --------------------------
	.section	.text._Z24prefix_sum_kernel_sharedPmS_lii,"ax",@progbits
	.align	128
        .global         _Z24prefix_sum_kernel_sharedPmS_lii
        .type           _Z24prefix_sum_kernel_sharedPmS_lii,@function
        .size           _Z24prefix_sum_kernel_sharedPmS_lii,(.L_x_16 - _Z24prefix_sum_kernel_sharedPmS_lii)
        .other          _Z24prefix_sum_kernel_sharedPmS_lii,@"STO_CUDA_ENTRY STV_DEFAULT"
_Z24prefix_sum_kernel_sharedPmS_lii:
.text._Z24prefix_sum_kernel_sharedPmS_lii:
[----:B------:R-:W-:Y:S01]  /*0000*/  LDC R1, c[0x0][0x37c] ;  /* 0x0000df00ff017b82 */ /* 0x000fe20000000800 */
[----:B------:R-:W0:Y:S07]  /*0010*/  S2R R0, SR_CTAID.X ;  /* 0x0000000000007919 */ /* 0x000e2e0000002500 */
[----:B------:R-:W1:Y:S01]  /*0020*/  LDC.64 R4, c[0x0][0x398] ;  /* 0x0000e600ff047b82 */ /* 0x000e620000000a00 */
[----:B------:R-:W0:Y:S01]  /*0030*/  LDCU UR4, c[0x0][0x360] ;  /* 0x00006c00ff0477ac */ /* 0x000e220008000800 */
[----:B------:R-:W0:Y:S02]  /*0040*/  S2R R3, SR_TID.X ;  /* 0x0000000000037919 */ /* 0x000e240000002100 */
[----:B0-----:R-:W-:-:S04]  /*0050*/  IMAD R0, R0, UR4, R3 ;  /* 0x0000000400007c24 */ /* 0x001fc8000f8e0203 */
[----:B-1----:R-:W-:-:S05]  /*0060*/  IMAD R9, R0, R5, RZ ;  /* 0x0000000500097224 */ /* 0x002fca00078e02ff */
[----:B------:R-:W-:-:S04]  /*0070*/  ISETP.GE.AND P0, PT, R9, R4, PT ;  /* 0x000000040900720c */ /* 0x000fc80003f06270 */
[----:B------:R-:W-:-:S13]  /*0080*/  ISETP.LT.OR P0, PT, R5, 0x1, P0 ;  /* 0x000000010500780c */ /* 0x000fda0000701670 */
[----:B------:R-:W-:Y:S05]  /*0090*/  @P0 EXIT ;  /* 0x000000000000094d */ /* 0x000fea0003800000 */
[C---:B------:R-:W-:Y:S01]  /*00a0*/  VIADDMNMX R0, R9.reuse, R5, R4, PT ;  /* 0x0000000509007246 */ /* 0x040fe20003800104 */
[----:B------:R-:W0:Y:S01]  /*00b0*/  LDCU.64 UR4, c[0x0][0x358] ;  /* 0x00006b00ff0477ac */ /* 0x000e220008000a00 */
[----:B------:R-:W-:Y:S01]  /*00c0*/  BSSY.RECONVERGENT B0, `(.L_x_5) ;  /* 0x0000022000007945 */ /* 0x000fe20003800200 */
[--C-:B------:R-:W-:Y:S01]  /*00d0*/  IMAD.MOV.U32 R15, RZ, RZ, R9.reuse ;  /* 0x000000ffff0f7224 */ /* 0x100fe200078e0009 */
[C---:B------:R-:W-:Y:S01]  /*00e0*/  VIADDMNMX R2, R9.reuse, 0x1, R0, !PT ;  /* 0x0000000109027846 */ /* 0x040fe20007800100 */
[----:B------:R-:W1:Y:S04]  /*00f0*/  LDCU.64 UR6, c[0x0][0x390] ;  /* 0x00007200ff0677ac */ /* 0x000e680008000a00 */
[----:B------:R-:W-:Y:S02]  /*0100*/  IMAD.IADD R3, R2, 0x1, -R9 ;  /* 0x0000000102037824 */ /* 0x000fe400078e0a09 */
[----:B------:R-:W-:-:S03]  /*0110*/  IMAD.IADD R2, R9, 0x1, -R2 ;  /* 0x0000000109027824 */ /* 0x000fc600078e0a02 */
[----:B------:R-:W-:Y:S02]  /*0120*/  LOP3.LUT P0, R8, R3, 0x3, RZ, 0xc0, !PT ;  /* 0x0000000303087812 */ /* 0x000fe4000780c0ff */
[----:B------:R-:W-:-:S11]  /*0130*/  ISETP.GT.U32.AND P1, PT, R2, -0x4, PT ;  /* 0xfffffffc0200780c */ /* 0x000fd60003f24070 */
[----:B01----:R-:W-:Y:S05]  /*0140*/  @!P0 BRA `(.L_x_6) ;  /* 0x0000000000648947 */ /* 0x003fea0003800000 */
[----:B------:R-:W0:Y:S01]  /*0150*/  LDC.64 R2, c[0x0][0x390] ;  /* 0x0000e400ff027b82 */ /* 0x000e220000000a00 */
[----:B------:R-:W-:Y:S02]  /*0160*/  IMAD.MOV R14, RZ, RZ, -R8 ;  /* 0x000000ffff0e7224 */ /* 0x000fe400078e0a08 */
[----:B------:R-:W-:-:S05]  /*0170*/  IMAD.MOV.U32 R15, RZ, RZ, R9 ;  /* 0x000000ffff0f7224 */ /* 0x000fca00078e0009 */
[----:B------:R-:W1:Y:S08]  /*0180*/  LDC.64 R4, c[0x0][0x380] ;  /* 0x0000e000ff047b82 */ /* 0x000e700000000a00 */
[----:B------:R-:W2:Y:S01]  /*0190*/  LDC.64 R6, c[0x0][0x388] ;  /* 0x0000e200ff067b82 */ /* 0x000ea20000000a00 */
[----:B0-----:R-:W-:-:S07]  /*01a0*/  SHF.L.U64.HI R3, R2, 0x3, R3 ;  /* 0x0000000302037819 */ /* 0x001fce0000010203 */
.L_x_7:
[C---:B------:R-:W-:Y:S01]  /*01b0*/  ISETP.GE.U32.AND P0, PT, R15.reuse, UR6, PT ;  /* 0x000000060f007c0c */ /* 0x040fe2000bf06070 */
[----:B-1----:R-:W-:Y:S01]  /*01c0*/  IMAD.WIDE R12, R15, 0x8, R4 ;  /* 0x000000080f0c7825 */ /* 0x002fe200078e0204 */
[----:B0-----:R-:W-:-:S04]  /*01d0*/  SHF.R.S32.HI R8, RZ, 0x1f, R15 ;  /* 0x0000001fff087819 */ /* 0x001fc8000001140f */
[----:B------:R-:W-:-:S13]  /*01e0*/  ISETP.GE.AND.EX P0, PT, R8, UR7, PT, P0 ;  /* 0x0000000708007c0c */ /* 0x000fda000bf06300 */
[----:B------:R-:W-:Y:S01]  /*01f0*/  @P0 LEA R10, P2, -R2, R12, 0x3 ;  /* 0x0000000c020a0211 */ /* 0x000fe200078419ff */
[----:B------:R-:W3:Y:S04]  /*0200*/  @P0 LDG.E.64 R8, desc[UR4][R12.64] ;  /* 0x000000040c080981 */ /* 0x000ee8000c1e1b00 */
[----:B------:R-:W-:-:S06]  /*0210*/  @P0 IMAD.X R11, R13, 0x1, ~R3, P2 ;  /* 0x000000010d0b0824 */ /* 0x000fcc00010e0e03 */
[----:B------:R-:W3:Y:S02]  /*0220*/  @P0 LDG.E.64 R10, desc[UR4][R10.64] ;  /* 0x000000040a0a0981 */ /* 0x000ee4000c1e1b00 */
[----:B---3--:R-:W-:-:S05]  /*0230*/  @P0 IADD3 R16, P2, PT, R8, R10, RZ ;  /* 0x0000000a08100210 */ /* 0x008fca0007f5e0ff */
[----:B------:R-:W-:-:S06]  /*0240*/  @P0 IMAD.X R17, R9, 0x1, R11, P2 ;  /* 0x0000000109110824 */ /* 0x000fcc00010e060b */
[----:B------:R-:W3:Y:S01]  /*0250*/  @!P0 LDG.E.64 R16, desc[UR4][R12.64] ;  /* 0x000000040c108981 */ /* 0x000ee2000c1e1b00 */
[----:B--2---:R-:W-:-:S04]  /*0260*/  IMAD.WIDE R8, R15, 0x8, R6 ;  /* 0x000000080f087825 */ /* 0x004fc800078e0206 */
[----:B------:R-:W-:-:S05]  /*0270*/  VIADD R14, R14, 0x1 ;  /* 0x000000010e0e7836 */ /* 0x000fca0000000000 */
[----:B------:R-:W-:Y:S01]  /*0280*/  ISETP.NE.AND P0, PT, R14, RZ, PT ;  /* 0x000000ff0e00720c */ /* 0x000fe20003f05270 */
[----:B------:R-:W-:Y:S02]  /*0290*/  VIADD R15, R15, 0x1 ;  /* 0x000000010f0f7836 */ /* 0x000fe40000000000 */
[----:B---3--:R-:W-:Y:S02]  /*02a0*/  IMAD.MOV.U32 R10, RZ, RZ, R16 ;  /* 0x000000ffff0a7224 */ /* 0x008fe400078e0010 */
[----:B------:R-:W-:-:S05]  /*02b0*/  IMAD.MOV.U32 R11, RZ, RZ, R17 ;  /* 0x000000ffff0b7224 */ /* 0x000fca00078e0011 */
[----:B------:R0:W-:Y:S03]  /*02c0*/  STG.E.64 desc[UR4][R8.64], R10 ;  /* 0x0000000a08007986 */ /* 0x0001e6000c101b04 */
[----:B------:R-:W-:Y:S05]  /*02d0*/  @P0 BRA `(.L_x_7) ;  /* 0xfffffffc00b40947 */ /* 0x000fea000383ffff */
.L_x_6:
[----:B------:R-:W-:Y:S05]  /*02e0*/  BSYNC.RECONVERGENT B0 ;  /* 0x0000000000007941 */ /* 0x000fea0003800200 */
.L_x_5:
[----:B------:R-:W-:Y:S05]  /*02f0*/  @P1 EXIT ;  /* 0x000000000000194d */ /* 0x000fea0003800000 */
[----:B------:R-:W1:Y:S01]  /*0300*/  LDC.64 R2, c[0x0][0x380] ;  /* 0x0000e000ff027b82 */ /* 0x000e620000000a00 */
[----:B0-----:R-:W-:Y:S01]  /*0310*/  VIADD R8, R15, 0x1 ;  /* 0x000000010f087836 */ /* 0x001fe20000000000 */
[----:B------:R-:W0:Y:S01]  /*0320*/  LDCU.64 UR10, c[0x0][0x390] ;  /* 0x00007200ff0a77ac */ /* 0x000e220008000a00 */
[----:B------:R-:W2:Y:S01]  /*0330*/  LDCU.64 UR6, c[0x0][0x380] ;  /* 0x00007000ff0677ac */ /* 0x000ea20008000a00 */
[----:B------:R-:W3:Y:S04]  /*0340*/  LDCU.64 UR8, c[0x0][0x388] ;  /* 0x00007100ff0877ac */ /* 0x000ee80008000a00 */
.L_x_8:
[----:B------:R-:W-:-:S04]  /*0350*/  VIADD R9, R8, 0xffffffff ;  /* 0xffffffff08097836 */ /* 0x000fc80000000000 */
[C---:B-1--4-:R-:W-:Y:S01]  /*0360*/  IMAD.WIDE R6, R9.reuse, 0x8, R2 ;  /* 0x0000000809067825 */ /* 0x052fe200078e0202 */
[C---:B0-----:R-:W-:Y:S02]  /*0370*/  ISETP.GE.U32.AND P0, PT, R9.reuse, UR10, PT ;  /* 0x0000000a09007c0c */ /* 0x041fe4000bf06070 */
[----:B------:R-:W-:Y:S02]  /*0380*/  SHF.R.S32.HI R18, RZ, 0x1f, R9 ;  /* 0x0000001fff127819 */ /* 0x000fe40000011409 */
[----:B------:R-:W-:Y:S02]  /*0390*/  IADD3 R4, P1, PT, R9, -UR10, RZ ;  /* 0x8000000a09047c10 */ /* 0x000fe4000ff3e0ff */
[C---:B------:R-:W-:Y:S02]  /*03a0*/  ISETP.GE.AND.EX P0, PT, R18.reuse, UR11, PT, P0 ;  /* 0x0000000b12007c0c */ /* 0x040fe4000bf06300 */
[----:B------:R-:W-:Y:S02]  /*03b0*/  IADD3.X R5, PT, PT, R18, ~UR11, RZ, P1, !PT ;  /* 0x8000000b12057c10 */ /* 0x000fe40008ffe4ff */
[----:B--2---:R-:W-:-:S04]  /*03c0*/  LEA R10, P1, R4, UR6, 0x3 ;  /* 0x00000006040a7c11 */ /* 0x004fc8000f8218ff */
[----:B------:R-:W-:-:S05]  /*03d0*/  LEA.HI.X R11, R4, UR7, R5, 0x3, P1 ;  /* 0x00000007040b7c11 */ /* 0x000fca00088f1c05 */
[----:B------:R-:W2:Y:S04]  /*03e0*/  @P0 LDG.E.64 R14, desc[UR4][R6.64] ;  /* 0x00000004060e0981 */ /* 0x000ea8000c1e1b00 */
[----:B------:R-:W4:Y:S04]  /*03f0*/  @!P0 LDG.E.64 R16, desc[UR4][R6.64] ;  /* 0x0000000406108981 */ /* 0x000f28000c1e1b00 */
[----:B------:R-:W2:Y:S01]  /*0400*/  @P0 LDG.E.64 R12, desc[UR4][R10.64] ;  /* 0x000000040a0c0981 */ /* 0x000ea2000c1e1b00 */
[----:B------:R-:W-:Y:S02]  /*0410*/  ISETP.GE.U32.AND P1, PT, R8, UR10, PT ;  /* 0x0000000a08007c0c */ /* 0x000fe4000bf26070 */
[----:B------:R-:W-:-:S04]  /*0420*/  SHF.R.S32.HI R4, RZ, 0x1f, R8 ;  /* 0x0000001fff047819 */ /* 0x000fc80000011408 */
[----:B------:R-:W-:Y:S02]  /*0430*/  ISETP.GE.AND.EX P1, PT, R4, UR11, PT, P1 ;  /* 0x0000000b04007c0c */ /* 0x000fe4000bf26310 */
[----:B---3--:R-:W-:-:S04]  /*0440*/  LEA R4, P3, R9, UR8, 0x3 ;  /* 0x0000000809047c11 */ /* 0x008fc8000f8618ff */
[----:B------:R-:W-:Y:S02]  /*0450*/  LEA.HI.X R5, R9, UR9, R18, 0x3, P3 ;  /* 0x0000000909057c11 */ /* 0x000fe400098f1c12 */
[----:B--2---:R-:W-:-:S05]  /*0460*/  @P0 IADD3 R16, P2, PT, R14, R12, RZ ;  /* 0x0000000c0e100210 */ /* 0x004fca0007f5e0ff */
[----:B------:R-:W-:-:S05]  /*0470*/  @P0 IMAD.X R17, R15, 0x1, R13, P2 ;  /* 0x000000010f110824 */ /* 0x000fca00010e060d */
[----:B----4-:R0:W-:Y:S04]  /*0480*/  STG.E.64 desc[UR4][R4.64], R16 ;  /* 0x0000001004007986 */ /* 0x0101e8000c101b04 */
[----:B------:R-:W2:Y:S04]  /*0490*/  @P1 LDG.E.64 R12, desc[UR4][R6.64+0x8] ;  /* 0x00000804060c1981 */ /* 0x000ea8000c1e1b00 */
[----:B------:R-:W2:Y:S01]  /*04a0*/  @P1 LDG.E.64 R14, desc[UR4][R10.64+0x8] ;  /* 0x000008040a0e1981 */ /* 0x000ea2000c1e1b00 */
[----:B------:R-:W-:Y:S01]  /*04b0*/  VIADD R9, R8, 0x1 ;  /* 0x0000000108097836 */ /* 0x000fe20000000000 */
[----:B--2---:R-:W-:-:S05]  /*04c0*/  @P1 IADD3 R12, P0, PT, R12, R14, RZ ;  /* 0x0000000e0c0c1210 */ /* 0x004fca0007f1e0ff */
[----:B------:R-:W-:-:S06]  /*04d0*/  @P1 IMAD.X R13, R13, 0x1, R15, P0 ;  /* 0x000000010d0d1824 */ /* 0x000fcc00000e060f */
[----:B------:R-:W0:Y:S01]  /*04e0*/  @!P1 LDG.E.64 R12, desc[UR4][R6.64+0x8] ;  /* 0x00000804060c9981 */ /* 0x000e22000c1e1b00 */
[----:B------:R-:W-:Y:S02]  /*04f0*/  ISETP.GE.U32.AND P0, PT, R9, UR10, PT ;  /* 0x0000000a09007c0c */ /* 0x000fe4000bf06070 */
[----:B------:R-:W-:-:S04]  /*0500*/  SHF.R.S32.HI R9, RZ, 0x1f, R9 ;  /* 0x0000001fff097819 */ /* 0x000fc80000011409 */
[----:B------:R-:W-:Y:S01]  /*0510*/  ISETP.GE.AND.EX P0, PT, R9, UR11, PT, P0 ;  /* 0x0000000b09007c0c */ /* 0x000fe2000bf06300 */
[----:B0-----:R-:W-:Y:S02]  /*0520*/  IMAD.MOV.U32 R16, RZ, RZ, R12 ;  /* 0x000000ffff107224 */ /* 0x001fe400078e000c */
[----:B------:R-:W-:-:S05]  /*0530*/  IMAD.MOV.U32 R17, RZ, RZ, R13 ;  /* 0x000000ffff117224 */ /* 0x000fca00078e000d */
[----:B------:R0:W-:Y:S05]  /*0540*/  STG.E.64 desc[UR4][R4.64+0x8], R16 ;  /* 0x0000081004007986 */ /* 0x0001ea000c101b04 */
        /* <DEDUP_REMOVED lines=13> */
[----:B------:R-:W2:Y:S02]  /*0620*/  @P0 LDG.E.64 R12, desc[UR4][R6.64+0x18] ;  /* 0x00001804060c0981 */ /* 0x000ea4000c1e1b00 */
[----:B--2---:R-:W-:-:S05]  /*0630*/  @P0 IADD3 R12, P1, PT, R12, R14, RZ ;  /* 0x0000000e0c0c0210 */ /* 0x004fca0007f3e0ff */
[----:B------:R-:W-:-:S06]  /*0640*/  @P0 IMAD.X R13, R13, 0x1, R15, P1 ;  /* 0x000000010d0d0824 */ /* 0x000fcc00008e060f */
[----:B------:R-:W2:Y:S01]  /*0650*/  @!P0 LDG.E.64 R12, desc[UR4][R6.64+0x18] ;  /* 0x00001804060c8981 */ /* 0x000ea2000c1e1b00 */
[C---:B------:R-:W-:Y:S02]  /*0660*/  VIADD R9, R8.reuse, 0x3 ;  /* 0x0000000308097836 */ /* 0x040fe40000000000 */
[----:B------:R-:W-:-:S03]  /*0670*/  VIADD R8, R8, 0x4 ;  /* 0x0000000408087836 */ /* 0x000fc60000000000 */
[----:B------:R-:W-:Y:S01]  /*0680*/  ISETP.GE.AND P0, PT, R9, R0, PT ;  /* 0x000000000900720c */ /* 0x000fe20003f06270 */
[----:B--2---:R-:W-:Y:S02]  /*0690*/  IMAD.MOV.U32 R6, RZ, RZ, R12 ;  /* 0x000000ffff067224 */ /* 0x004fe400078e000c */
[----:B------:R-:W-:-:S05]  /*06a0*/  IMAD.MOV.U32 R7, RZ, RZ, R13 ;  /* 0x000000ffff077224 */ /* 0x000fca00078e000d */
[----:B------:R4:W-:Y:S05]  /*06b0*/  STG.E.64 desc[UR4][R4.64+0x18], R6 ;  /* 0x0000180604007986 */ /* 0x0009ea000c101b04 */
[----:B------:R-:W-:Y:S05]  /*06c0*/  @!P0 BRA `(.L_x_8) ;  /* 0xfffffffc00208947 */ /* 0x000fea000383ffff */
[----:B------:R-:W-:Y:S05]  /*06d0*/  EXIT ;  /* 0x000000000000794d */ /* 0x000fea0003800000 */
.L_x_9:
        /* <DEDUP_REMOVED lines=10> */
.L_x_16:


//--------------------- .text._Z17prefix_sum_kernelPmS_mii --------------------------
	.section	.text._Z17prefix_sum_kernelPmS_mii,"ax",@progbits
	.align	128
        .global         _Z17prefix_sum_kernelPmS_mii
        .type           _Z17prefix_sum_kernelPmS_mii,@function
        .size           _Z17prefix_sum_kernelPmS_mii,(.L_x_17 - _Z17prefix_sum_kernelPmS_mii)
        .other          _Z17prefix_sum_kernelPmS_mii,@"STO_CUDA_ENTRY STV_DEFAULT"
_Z17prefix_sum_kernelPmS_mii:
.text._Z17prefix_sum_kernelPmS_mii:
        /* <DEDUP_REMOVED lines=28> */
.L_x_12:
[C---:B------:R-:W-:Y:S01]  /*01c0*/  ISETP.GE.U32.AND P0, PT, R15.reuse, UR6, PT ;  /* 0x000000060f007c0c */ /* 0x040fe2000bf06070 */
[----:B-1----:R-:W-:Y:S01]  /*01d0*/  IMAD.WIDE R12, R15, 0x8, R4 ;  /* 0x000000080f0c7825 */ /* 0x002fe200078e0204 */
[----:B0-----:R-:W-:-:S04]  /*01e0*/  SHF.R.S32.HI R8, RZ, 0x1f, R15 ;  /* 0x0000001fff087819 */ /* 0x001fc8000001140f */
[----:B------:R-:W-:-:S13]  /*01f0*/  ISETP.GE.U32.AND.EX P0, PT, R8, UR7, PT, P0 ;  /* 0x0000000708007c0c */ /* 0x000fda000bf06100 */
        /* <DEDUP_REMOVED lines=15> */
.L_x_11:
[----:B------:R-:W-:Y:S05]  /*02f0*/  BSYNC.RECONVERGENT B0 ;  /* 0x0000000000007941 */ /* 0x000fea0003800200 */
.L_x_10:
[----:B------:R-:W-:Y:S05]  /*0300*/  @P1 EXIT ;  /* 0x000000000000194d */ /* 0x000fea0003800000 */
[----:B------:R-:W1:Y:S01]  /*0310*/  LDC.64 R2, c[0x0][0x380] ;  /* 0x0000e000ff027b82 */ /* 0x000e620000000a00 */
[----:B0-----:R-:W-:Y:S01]  /*0320*/  VIADD R8, R15, 0x1 ;  /* 0x000000010f087836 */ /* 0x001fe20000000000 */
[----:B------:R-:W0:Y:S01]  /*0330*/  LDCU.64 UR10, c[0x0][0x390] ;  /* 0x00007200ff0a77ac */ /* 0x000e220008000a00 */
[----:B------:R-:W2:Y:S01]  /*0340*/  LDCU.64 UR6, c[0x0][0x380] ;  /* 0x00007000ff0677ac */ /* 0x000ea20008000a00 */
[----:B------:R-:W3:Y:S04]  /*0350*/  LDCU.64 UR8, c[0x0][0x388] ;  /* 0x00007100ff0877ac */ /* 0x000ee80008000a00 */
.L_x_13:
[----:B------:R-:W-:-:S04]  /*0360*/  VIADD R9, R8, 0xffffffff ;  /* 0xffffffff08097836 */ /* 0x000fc80000000000 */
[C---:B-1--4-:R-:W-:Y:S01]  /*0370*/  IMAD.WIDE R6, R9.reuse, 0x8, R2 ;  /* 0x0000000809067825 */ /* 0x052fe200078e0202 */
[C---:B0-----:R-:W-:Y:S02]  /*0380*/  ISETP.GE.U32.AND P0, PT, R9.reuse, UR10, PT ;  /* 0x0000000a09007c0c */ /* 0x041fe4000bf06070 */
[----:B------:R-:W-:Y:S02]  /*0390*/  SHF.R.S32.HI R18, RZ, 0x1f, R9 ;  /* 0x0000001fff127819 */ /* 0x000fe40000011409 */
[----:B------:R-:W-:Y:S02]  /*03a0*/  IADD3 R4, P1, PT, R9, -UR10, RZ ;  /* 0x8000000a09047c10 */ /* 0x000fe4000ff3e0ff */
[C---:B------:R-:W-:Y:S02]  /*03b0*/  ISETP.GE.U32.AND.EX P0, PT, R18.reuse, UR11, PT, P0 ;  /* 0x0000000b12007c0c */ /* 0x040fe4000bf06100 */
        /* <DEDUP_REMOVED lines=8> */
[----:B------:R-:W-:Y:S02]  /*0440*/  ISETP.GE.U32.AND.EX P1, PT, R4, UR11, PT, P1 ;  /* 0x0000000b04007c0c */ /* 0x000fe4000bf26110 */
        /* <DEDUP_REMOVED lines=13> */
[----:B------:R-:W-:Y:S01]  /*0520*/  ISETP.GE.U32.AND.EX P0, PT, R9, UR11, PT, P0 ;  /* 0x0000000b09007c0c */ /* 0x000fe2000bf06100 */
        /* <DEDUP_REMOVED lines=28> */
.L_x_14:
        /* <DEDUP_REMOVED lines=9> */
.L_x_17:


//--------------------- .nv.shared.reserved.0     --------------------------
	.section	.nv.shared.reserved.0,"aw",@nobits
	.weak		__nv_reservedSMEM_offset_0_alias
	.size		__nv_reservedSMEM_offset_0_alias, 0, 64
	.other		__nv_reservedSMEM_offset_0_alias,@"STO_CUDA_RESERVED_SHARED STV_DEFAULT"
__nv_reservedSMEM_offset_0_alias:
	.zero		0
	.zero		64


//--------------------- .nv.constant0._Z11copy_kernelPmS_ii --------------------------
	.section	.nv.constant0._Z11copy_kernelPmS_ii,"a",@progbits
	.sectionflags	@""
	.align	4
.nv.constant0._Z11copy_kernelPmS_ii:
	.zero		920


//--------------------- .nv.constant0._Z24prefix_sum_kernel_sharedPmS_lii --------------------------
	.section	.nv.constant0._Z24prefix_sum_kernel_sharedPmS_lii,"a",@progbits
	.sectionflags	@""
	.align	4
.nv.constant0._Z24prefix_sum_kernel_sharedPmS_lii:
	.zero		928


//--------------------- .nv.constant0._Z17prefix_sum_kernelPmS_mii --------------------------
	.section	.nv.constant0._Z17prefix_sum_kernelPmS_mii,"a",@progbits
	.sectionflags	@""
	.align	4
.nv.constant0._Z17prefix_sum_kernelPmS_mii:
	.zero		928


//--------------------- SYMBOLS --------------------------

	.type		.nv.reservedSmem.offset0,@object
	.size		.nv.reservedSmem.offset0,0x4
